	.headerflags	@"EF_CUDA_TEXMODE_UNIFIED EF_CUDA_64BIT_ADDRESS EF_CUDA_ACCELERATORS EF_CUDA_SM90 EF_CUDA_VIRTUAL_SM(EF_CUDA_SM90)"
	.elftype	@"ET_EXEC"


//--------------------- .nv.info                  --------------------------
	.section	.nv.info,"",@"SHT_CUDA_INFO"
	.align	4


	//----- nvinfo : EIATTR_REGCOUNT
	.align		4
        /*0000*/ 	.byte	0x04, 0x2f
        /*0002*/ 	.short	(.L_3 - .L_2)
	.align		4
.L_2:
        /*0004*/ 	.word	index@(triton_poi_fused__native_batch_norm_legit_no_training_relu_4)
        /*0008*/ 	.word	0x0000001d


	//----- nvinfo : EIATTR_MIN_STACK_SIZE
	.align		4
.L_3:
        /*000c*/ 	.byte	0x04, 0x12
        /*000e*/ 	.short	(.L_5 - .L_4)
	.align		4
.L_4:
        /*0010*/ 	.word	index@(triton_poi_fused__native_batch_norm_legit_no_training_relu_4)
        /*0014*/ 	.word	0x00000000


	//----- nvinfo : EIATTR_FRAME_SIZE
	.align		4
.L_5:
        /*0018*/ 	.byte	0x04, 0x11
        /*001a*/ 	.short	(.L_7 - .L_6)
	.align		4
.L_6:
        /*001c*/ 	.word	index@(triton_poi_fused__native_batch_norm_legit_no_training_relu_4)
        /*0020*/ 	.word	0x00000000


	//----- nvinfo : EIATTR_MIN_STACK_SIZE
	.align		4
.L_7:
        /*0024*/ 	.byte	0x04, 0x12
        /*0026*/ 	.short	(.L_9 - .L_8)
	.align		4
.L_8:
        /*0028*/ 	.word	index@(triton_poi_fused__native_batch_norm_legit_no_training_relu_4)
        /*002c*/ 	.word	0x00000000
.L_9:


//--------------------- .nv.info.triton_poi_fused__native_batch_norm_legit_no_training_relu_4 --------------------------
	.section	.nv.info.triton_poi_fused__native_batch_norm_legit_no_training_relu_4,"",@"SHT_CUDA_INFO"
	.sectionflags	@""
	.align	4


	//----- nvinfo : EIATTR_CUDA_API_VERSION
	.align		4
        /*0000*/ 	.byte	0x04, 0x37
        /*0002*/ 	.short	(.L_11 - .L_10)
.L_10:
        /*0004*/ 	.word	0x0000007c


	//----- nvinfo : EIATTR_KPARAM_INFO
	.align		4
.L_11:
        /*0008*/ 	.byte	0x04, 0x17
        /*000a*/ 	.short	(.L_13 - .L_12)
.L_12:
        /*000c*/ 	.word	0x00000000
        /*0010*/ 	.short	0x0006
        /*0012*/ 	.short	0x0030
        /*0014*/ 	.byte	0x00, 0xf0, 0x11, 0x00


	//----- nvinfo : EIATTR_KPARAM_INFO
	.align		4
.L_13:
        /*0018*/ 	.byte	0x04, 0x17
        /*001a*/ 	.short	(.L_15 - .L_14)
.L_14:
        /*001c*/ 	.word	0x00000000
        /*0020*/ 	.short	0x0005
        /*0022*/ 	.short	0x0028
        /*0024*/ 	.byte	0x00, 0xf4, 0x21, 0x00


	//----- nvinfo : EIATTR_KPARAM_INFO
	.align		4
.L_15:
        /*0028*/ 	.byte	0x04, 0x17
        /*002a*/ 	.short	(.L_17 - .L_16)
.L_16:
        /*002c*/ 	.word	0x00000000
        /*0030*/ 	.short	0x0004
        /*0032*/ 	.short	0x0020
        /*0034*/ 	.byte	0x00, 0xf4, 0x21, 0x00


	//----- nvinfo : EIATTR_KPARAM_INFO
	.align		4
.L_17:
        /*0038*/ 	.byte	0x04, 0x17
        /*003a*/ 	.short	(.L_19 - .L_18)
.L_18:
        /*003c*/ 	.word	0x00000000
        /*0040*/ 	.short	0x0003
        /*0042*/ 	.short	0x0018
        /*0044*/ 	.byte	0x00, 0xf4, 0x21, 0x00


	//----- nvinfo : EIATTR_KPARAM_INFO
	.align		4
.L_19:
        /*0048*/ 	.byte	0x04, 0x17
        /*004a*/ 	.short	(.L_21 - .L_20)
.L_20:
        /*004c*/ 	.word	0x00000000
        /*0050*/ 	.short	0x0002
        /*0052*/ 	.short	0x0010
        /*0054*/ 	.byte	0x00, 0xf4, 0x21, 0x00


	//----- nvinfo : EIATTR_KPARAM_INFO
	.align		4
.L_21:
        /*0058*/ 	.byte	0x04, 0x17
        /*005a*/ 	.short	(.L_23 - .L_22)
.L_22:
        /*005c*/ 	.word	0x00000000
        /*0060*/ 	.short	0x0001
        /*0062*/ 	.short	0x0008
        /*0064*/ 	.byte	0x00, 0xf4, 0x21, 0x00


	//----- nvinfo : EIATTR_KPARAM_INFO
	.align		4
.L_23:
        /*0068*/ 	.byte	0x04, 0x17
        /*006a*/ 	.short	(.L_25 - .L_24)
.L_24:
        /*006c*/ 	.word	0x00000000
        /*0070*/ 	.short	0x0000
        /*0072*/ 	.short	0x0000
        /*0074*/ 	.byte	0x00, 0xf4, 0x21, 0x00


	//----- nvinfo : EIATTR_SPARSE_MMA_MASK
	.align		4
.L_25:
        /*0078*/ 	.byte	0x03, 0x50
        /*007a*/ 	.short	0x0000


	//----- nvinfo : EIATTR_MAXREG_COUNT
	.align		4
        /*007c*/ 	.byte	0x03, 0x1b
        /*007e*/ 	.short	0x00ff


	//----- nvinfo : EIATTR_EXIT_INSTR_OFFSETS
	.align		4
        /*0080*/ 	.byte	0x04, 0x1c
        /*0082*/ 	.short	(.L_27 - .L_26)


	//   ....[0]....
.L_26:
        /*0084*/ 	.word	0x000005b0


	//----- nvinfo : EIATTR_REQNTID
	.align		4
.L_27:
        /*0088*/ 	.byte	0x04, 0x10
        /*008a*/ 	.short	(.L_29 - .L_28)
.L_28:
        /*008c*/ 	.word	0x00000080
        /*0090*/ 	.word	0x00000001
        /*0094*/ 	.word	0x00000001


	//----- nvinfo : EIATTR_CBANK_PARAM_SIZE
	.align		4
.L_29:
        /*0098*/ 	.byte	0x03, 0x19
        /*009a*/ 	.short	0x0034


	//----- nvinfo : EIATTR_PARAM_CBANK
	.align		4
        /*009c*/ 	.byte	0x04, 0x0a
        /*009e*/ 	.short	(.L_31 - .L_30)
	.align		4
.L_30:
        /*00a0*/ 	.word	index@(.nv.constant0.triton_poi_fused__native_batch_norm_legit_no_training_relu_4)
        /*00a4*/ 	.short	0x0210
        /*00a6*/ 	.short	0x0034


	//----- nvinfo : EIATTR_SW_WAR
	.align		4
.L_31:
        /*00a8*/ 	.byte	0x04, 0x36
        /*00aa*/ 	.short	(.L_33 - .L_32)
.L_32:
        /*00ac*/ 	.word	0x00000008
.L_33:


//--------------------- .nv.callgraph             --------------------------
	.section	.nv.callgraph,"",@"SHT_CUDA_CALLGRAPH"
	.align	4
	.sectionentsize	8
	.align		4
        /*0000*/ 	.word	0x00000000
	.align		4
        /*0004*/ 	.word	0xffffffff
	.align		4
        /*0008*/ 	.word	0x00000000
	.align		4
        /*000c*/ 	.word	0xfffffffe
	.align		4
        /*0010*/ 	.word	0x00000000
	.align		4
        /*0014*/ 	.word	0xfffffffd
	.align		4
        /*0018*/ 	.word	0x00000000
	.align		4
        /*001c*/ 	.word	0xfffffffc


//--------------------- .nv.constant4             --------------------------
	.section	.nv.constant4,"a",@progbits
	.align	8
	.align		8
.nv.constant4:
        /*0000*/ 	.dword	_$_str
	.align		8
        /*0008*/ 	.dword	_$_str_$_2


//--------------------- .text.triton_poi_fused__native_batch_norm_legit_no_training_relu_4 --------------------------
	.section	.text.triton_poi_fused__native_batch_norm_legit_no_training_relu_4,"ax",@progbits
	.align	128
        .global         triton_poi_fused__native_batch_norm_legit_no_training_relu_4
        .type           triton_poi_fused__native_batch_norm_legit_no_training_relu_4,@function
        .size           triton_poi_fused__native_batch_norm_legit_no_training_relu_4,(.L_x_1 - triton_poi_fused__native_batch_norm_legit_no_training_relu_4)
        .other          triton_poi_fused__native_batch_norm_legit_no_training_relu_4,@"STO_CUDA_ENTRY STV_DEFAULT"
triton_poi_fused__native_batch_norm_legit_no_training_relu_4:
.text.triton_poi_fused__native_batch_norm_legit_no_training_relu_4:
[----:B------:R-:W-:Y:S01]  /*0000*/  LDC R1, c[0x0][0x28] ;  /* 0x00000a00ff017b82 */ /* 0x000fe20000000800 */
[----:B------:R-:W1:Y:S07]  /*0010*/  S2R R0, SR_TID.X ;  /* 0x0000000000007919 */ /* 0x000e6e0000002100 */
[----:B------:R-:W2:Y:S01]  /*0020*/  LDC.64 R20, c[0x0][0x220] ;  /* 0x00008800ff147b82 */ /* 0x000ea20000000a00 */
[----:B------:R-:W-:Y:S01]  /*0030*/  ULDC.64 UR4, c[0x0][0x208] ;  /* 0x0000820000047ab9 */ /* 0x000fe20000000a00 */
[----:B------:R-:W3:Y:S06]  /*0040*/  S2R R5, SR_CTAID.X ;  /* 0x0000000000057919 */ /* 0x000eec0000002500 */
[----:B------:R-:W4:Y:S08]  /*0050*/  LDC.64 R12, c[0x0][0x210] ;  /* 0x00008400ff0c7b82 */ /* 0x000f300000000a00 */
[----:B------:R-:W5:Y:S08]  /*0060*/  LDC.64 R16, c[0x0][0x218] ;  /* 0x00008600ff107b82 */ /* 0x000f700000000a00 */
[----:B------:R-:W5:Y:S01]  /*0070*/  LDC.64 R8, c[0x0][0x228] ;  /* 0x00008a00ff087b82 */ /* 0x000f620000000a00 */
[----:B-1----:R-:W-:-:S02]  /*0080*/  SHF.L.U32 R0, R0, 0x2, RZ ;  /* 0x0000000200007819 */ /* 0x002fc400000006ff */
[----:B---3--:R-:W-:Y:S02]  /*0090*/  SHF.R.S32.HI R3, RZ, 0x16, R5 ;  /* 0x00000016ff037819 */ /* 0x008fe40000011405 */
[----:B------:R-:W-:Y:S02]  /*00a0*/  LOP3.LUT R0, R0, 0x1fc, RZ, 0xc0, !PT ;  /* 0x000001fc00007812 */ /* 0x000fe400078ec0ff */
[----:B------:R-:W-:Y:S02]  /*00b0*/  SGXT R3, R3, 0x1 ;  /* 0x000000010303781a */ /* 0x000fe40000000200 */
[----:B------:R-:W-:Y:S02]  /*00c0*/  LEA R0, R5, R0, 0x9 ;  /* 0x0000000005007211 */ /* 0x000fe400078e48ff */
[----:B------:R-:W1:Y:S02]  /*00d0*/  LDC.64 R4, c[0x0][0x230] ;  /* 0x00008c00ff047b82 */ /* 0x000e640000000a00 */
[----:B------:R-:W-:-:S04]  /*00e0*/  LEA.HI R3, R3, R0, RZ, 0x8 ;  /* 0x0000000003037211 */ /* 0x000fc800078f40ff */
[----:B------:R-:W-:-:S04]  /*00f0*/  LOP3.LUT R3, R3, 0xffffff00, RZ, 0xc0, !PT ;  /* 0xffffff0003037812 */ /* 0x000fc800078ec0ff */
[----:B------:R-:W-:-:S05]  /*0100*/  IADD3 R2, R0, -R3, RZ ;  /* 0x8000000300027210 */ /* 0x000fca0007ffe0ff */
[----:B--2---:R-:W-:-:S06]  /*0110*/  IMAD.WIDE R20, R2, 0x4, R20 ;  /* 0x0000000402147825 */ /* 0x004fcc00078e0214 */
[----:B------:R-:W2:Y:S01]  /*0120*/  LDG.E.EL.128 R20, desc[UR4][R20.64] ;  /* 0x0000000414147981 */ /* 0x000ea2000c2e1d00 */
[----:B----4-:R-:W-:-:S04]  /*0130*/  IMAD.WIDE R12, R0, 0x4, R12 ;  /* 0x00000004000c7825 */ /* 0x010fc800078e020c */
[C---:B-----5:R-:W-:Y:S02]  /*0140*/  IMAD.WIDE R16, R2.reuse, 0x4, R16 ;  /* 0x0000000402107825 */ /* 0x060fe400078e0210 */
[----:B------:R-:W3:Y:S04]  /*0150*/  LDG.E.128 R12, desc[UR4][R12.64] ;  /* 0x000000040c0c7981 */ /* 0x000ee8000c1e1d00 */
[----:B------:R-:W3:Y:S01]  /*0160*/  LDG.E.EL.128 R16, desc[UR4][R16.64] ;  /* 0x0000000410107981 */ /* 0x000ee2000c2e1d00 */
[----:B0-----:R-:W-:-:S04]  /*0170*/  IMAD.WIDE R8, R2, 0x4, R8 ;  /* 0x0000000402087825 */ /* 0x001fc800078e0208 */
[----:B-1----:R-:W-:Y:S02]  /*0180*/  IMAD.WIDE R4, R2, 0x4, R4 ;  /* 0x0000000402047825 */ /* 0x002fe400078e0204 */
[----:B------:R-:W4:Y:S04]  /*0190*/  LDG.E.EL.128 R8, desc[UR4][R8.64] ;  /* 0x0000000408087981 */ /* 0x000f28000c2e1d00 */
[----:B------:R-:W4:Y:S01]  /*01a0*/  LDG.E.EL.128 R4, desc[UR4][R4.64] ;  /* 0x0000000404047981 */ /* 0x000f22000c2e1d00 */
[----:B--2---:R-:W-:Y:S01]  /*01b0*/  FADD R22, R22, 9.9999997473787516356e-06 ;  /* 0x3727c5ac16167421 */ /* 0x004fe20000000000 */
[----:B------:R-:W-:Y:S01]  /*01c0*/  FADD R23, R23, 9.9999997473787516356e-06 ;  /* 0x3727c5ac17177421 */ /* 0x000fe20000000000 */
[----:B------:R-:W-:Y:S01]  /*01d0*/  FADD R2, R20, 9.9999997473787516356e-06 ;  /* 0x3727c5ac14027421 */ /* 0x000fe20000000000 */
[----:B------:R-:W-:Y:S01]  /*01e0*/  FADD R21, R21, 9.9999997473787516356e-06 ;  /* 0x3727c5ac15157421 */ /* 0x000fe20000000000 */
[----:B------:R-:W0:Y:S01]  /*01f0*/  MUFU.SQRT R24, R22 ;  /* 0x0000001600187308 */ /* 0x000e220000002000 */
[----:B------:R-:W-:Y:S01]  /*0200*/  HFMA2.MMA R20, -RZ, RZ, 1.625, 0 ;  /* 0x3e800000ff147435 */ /* 0x000fe200000001ff */
[----:B---3--:R-:W-:-:S06]  /*0210*/  FADD R12, R12, -R16 ;  /* 0x800000100c0c7221 */ /* 0x008fcc0000000000 */
[----:B------:R-:W1:Y:S01]  /*0220*/  MUFU.SQRT R23, R23 ;  /* 0x0000001700177308 */ /* 0x000e620000002000 */
[----:B------:R-:W-:Y:S01]  /*0230*/  FADD R13, R13, -R17 ;  /* 0x800000110d0d7221 */ /* 0x000fe20000000000 */
[----:B------:R-:W-:Y:S01]  /*0240*/  FADD R14, R14, -R18 ;  /* 0x800000120e0e7221 */ /* 0x000fe20000000000 */
[----:B------:R-:W-:Y:S01]  /*0250*/  FADD R18, R15, -R19 ;  /* 0x800000130f127221 */ /* 0x000fe20000000000 */
[----:B0-----:R-:W-:-:S04]  /*0260*/  FSETP.GT.AND P6, PT, R24, 8.50705917302346158658e+37, PT ;  /* 0x7e8000001800780b */ /* 0x001fc80003fc4000 */
[----:B------:R0:W2:Y:S01]  /*0270*/  MUFU.SQRT R25, R2 ;  /* 0x0000000200197308 */ /* 0x0000a20000002000 */
[----:B------:R-:W-:Y:S02]  /*0280*/  FSETP.GEU.AND P1, PT, R24, 1.175494350822287508e-38, PT ;  /* 0x008000001800780b */ /* 0x000fe40003f2e000 */
[----:B-1----:R-:W-:-:S05]  /*0290*/  FSETP.GT.AND P5, PT, R23, 8.50705917302346158658e+37, PT ;  /* 0x7e8000001700780b */ /* 0x002fca0003fa4000 */
[----:B------:R1:W3:Y:S01]  /*02a0*/  MUFU.SQRT R26, R21 ;  /* 0x00000015001a7308 */ /* 0x0002e20000002000 */
[----:B------:R-:W-:Y:S01]  /*02b0*/  FSETP.GEU.AND P2, PT, R23, 1.175494350822287508e-38, PT ;  /* 0x008000001700780b */ /* 0x000fe20003f4e000 */
[----:B0-----:R-:W0:Y:S01]  /*02c0*/  LDC.64 R2, c[0x0][0x238] ;  /* 0x00008e00ff027b82 */ /* 0x001e220000000a00 */
[----:B------:R-:W-:Y:S01]  /*02d0*/  FSEL R16, R20, 1, P5 ;  /* 0x3f80000014107808 */ /* 0x000fe20002800000 */
[----:B------:R-:W-:Y:S01]  /*02e0*/  @P6 FMUL R24, R24, 0.25 ;  /* 0x3e80000018186820 */ /* 0x000fe20000400000 */
[----:B--2---:R-:W-:-:S03]  /*02f0*/  FSETP.GT.AND P3, PT, R25, 8.50705917302346158658e+37, PT ;  /* 0x7e8000001900780b */ /* 0x004fc60003f64000 */
[----:B------:R-:W-:Y:S01]  /*0300*/  @!P1 FMUL R24, R24, 16777216 ;  /* 0x4b80000018189820 */ /* 0x000fe20000400000 */
[----:B-1----:R-:W-:Y:S02]  /*0310*/  FSEL R21, R20, 1, P6 ;  /* 0x3f80000014157808 */ /* 0x002fe40003000000 */
[----:B------:R-:W-:Y:S01]  /*0320*/  FSETP.GEU.AND P6, PT, R25, 1.175494350822287508e-38, PT ;  /* 0x008000001900780b */ /* 0x000fe20003fce000 */
[----:B------:R-:W-:Y:S02]  /*0330*/  @P5 FMUL R23, R23, 0.25 ;  /* 0x3e80000017175820 */ /* 0x000fe40000400000 */
[----:B------:R-:W1:Y:S01]  /*0340*/  MUFU.RCP R24, R24 ;  /* 0x0000001800187308 */ /* 0x000e620000001000 */
[C---:B---3--:R-:W-:Y:S01]  /*0350*/  FSETP.GT.AND P4, PT, R26.reuse, 8.50705917302346158658e+37, PT ;  /* 0x7e8000001a00780b */ /* 0x048fe20003f84000 */
[----:B------:R-:W-:Y:S01]  /*0360*/  @!P2 FMUL R23, R23, 16777216 ;  /* 0x4b8000001717a820 */ /* 0x000fe20000400000 */
[----:B------:R-:W-:Y:S01]  /*0370*/  FSETP.GEU.AND P0, PT, R26, 1.175494350822287508e-38, PT ;  /* 0x008000001a00780b */ /* 0x000fe20003f0e000 */
[----:B------:R-:W-:Y:S01]  /*0380*/  @!P2 FMUL R16, R16, 16777216 ;  /* 0x4b8000001010a820 */ /* 0x000fe20000400000 */
[C---:B------:R-:W-:Y:S01]  /*0390*/  FSEL R17, R20.reuse, 1, P4 ;  /* 0x3f80000014117808 */ /* 0x040fe20002000000 */
[----:B------:R-:W-:Y:S01]  /*03a0*/  @P3 FMUL R25, R25, 0.25 ;  /* 0x3e80000019193820 */ /* 0x000fe20000400000 */
[----:B------:R-:W-:Y:S01]  /*03b0*/  FSEL R20, R20, 1, P3 ;  /* 0x3f80000014147808 */ /* 0x000fe20001800000 */
[----:B------:R-:W2:Y:S01]  /*03c0*/  MUFU.RCP R23, R23 ;  /* 0x0000001700177308 */ /* 0x000ea20000001000 */
[----:B------:R-:W-:Y:S01]  /*03d0*/  @!P1 FMUL R21, R21, 16777216 ;  /* 0x4b80000015159820 */ /* 0x000fe20000400000 */
[----:B------:R-:W-:-:S02]  /*03e0*/  @!P6 FMUL R25, R25, 16777216 ;  /* 0x4b8000001919e820 */ /* 0x000fc40000400000 */
[----:B------:R-:W-:Y:S01]  /*03f0*/  @!P6 FMUL R20, R20, 16777216 ;  /* 0x4b8000001414e820 */ /* 0x000fe20000400000 */
[----:B0-----:R-:W-:-:S04]  /*0400*/  IMAD.WIDE R2, R0, 0x4, R2 ;  /* 0x0000000400027825 */ /* 0x001fc800078e0202 */
[----:B------:R-:W-:Y:S01]  /*0410*/  @P4 FMUL R26, R26, 0.25 ;  /* 0x3e8000001a1a4820 */ /* 0x000fe20000400000 */
[----:B-1----:R-:W-:Y:S01]  /*0420*/  FMUL R21, R24, R21 ;  /* 0x0000001518157220 */ /* 0x002fe20000400000 */
[----:B------:R-:W0:Y:S01]  /*0430*/  MUFU.RCP R25, R25 ;  /* 0x0000001900197308 */ /* 0x000e220000001000 */
[----:B------:R-:W-:Y:S01]  /*0440*/  @!P0 FMUL R17, R17, 16777216 ;  /* 0x4b80000011118820 */ /* 0x000fe20000400000 */
[----:B------:R-:W-:Y:S01]  /*0450*/  @!P0 FMUL R26, R26, 16777216 ;  /* 0x4b8000001a1a8820 */ /* 0x000fe20000400000 */
[----:B------:R-:W-:Y:S01]  /*0460*/  FMUL R21, R21, R14 ;  /* 0x0000000e15157220 */ /* 0x000fe20000400000 */
[----:B--2---:R-:W-:-:S04]  /*0470*/  FMUL R23, R23, R16 ;  /* 0x0000001017177220 */ /* 0x004fc80000400000 */
[----:B------:R-:W1:Y:S01]  /*0480*/  MUFU.RCP R22, R26 ;  /* 0x0000001a00167308 */ /* 0x000e620000001000 */
[----:B----4-:R-:W-:Y:S01]  /*0490*/  FFMA R6, R10, R21, R6 ;  /* 0x000000150a067223 */ /* 0x010fe20000000006 */
[----:B------:R-:W-:-:S04]  /*04a0*/  FMUL R18, R23, R18 ;  /* 0x0000001217127220 */ /* 0x000fc80000400000 */
[C---:B------:R-:W-:Y:S01]  /*04b0*/  FSETP.GEU.AND P1, PT, R6.reuse, RZ, PT ;  /* 0x000000ff0600720b */ /* 0x040fe20003f2e000 */
[----:B0-----:R-:W-:Y:S01]  /*04c0*/  FMUL R25, R25, R20 ;  /* 0x0000001419197220 */ /* 0x001fe20000400000 */
[----:B------:R-:W-:Y:S02]  /*04d0*/  FFMA R7, R11, R18, R7 ;  /* 0x000000120b077223 */ /* 0x000fe40000000007 */
[----:B------:R-:W-:Y:S01]  /*04e0*/  SEL R6, R6, RZ, P1 ;  /* 0x000000ff06067207 */ /* 0x000fe20000800000 */
[----:B------:R-:W-:Y:S02]  /*04f0*/  FMUL R25, R25, R12 ;  /* 0x0000000c19197220 */ /* 0x000fe40000400000 */
[C---:B------:R-:W-:Y:S01]  /*0500*/  FSETP.GEU.AND P0, PT, R7.reuse, RZ, PT ;  /* 0x000000ff0700720b */ /* 0x040fe20003f0e000 */
[----:B-1----:R-:W-:Y:S01]  /*0510*/  FMUL R22, R22, R17 ;  /* 0x0000001116167220 */ /* 0x002fe20000400000 */
[----:B------:R-:W-:Y:S02]  /*0520*/  FFMA R4, R8, R25, R4 ;  /* 0x0000001908047223 */ /* 0x000fe40000000004 */
[----:B------:R-:W-:Y:S01]  /*0530*/  SEL R7, R7, RZ, P0 ;  /* 0x000000ff07077207 */ /* 0x000fe20000000000 */
[----:B------:R-:W-:-:S02]  /*0540*/  FMUL R22, R22, R13 ;  /* 0x0000000d16167220 */ /* 0x000fc40000400000 */
[C---:B------:R-:W-:Y:S02]  /*0550*/  FSETP.GEU.AND P3, PT, R4.reuse, RZ, PT ;  /* 0x000000ff0400720b */ /* 0x040fe40003f6e000 */
[----:B------:R-:W-:Y:S02]  /*0560*/  FFMA R5, R9, R22, R5 ;  /* 0x0000001609057223 */ /* 0x000fe40000000005 */
[----:B------:R-:W-:-:S03]  /*0570*/  SEL R4, R4, RZ, P3 ;  /* 0x000000ff04047207 */ /* 0x000fc60001800000 */
[----:B------:R-:W-:-:S04]  /*0580*/  FSETP.GEU.AND P2, PT, R5, RZ, PT ;  /* 0x000000ff0500720b */ /* 0x000fc80003f4e000 */
[----:B------:R-:W-:-:S05]  /*0590*/  SEL R5, R5, RZ, P2 ;  /* 0x000000ff05057207 */ /* 0x000fca0001000000 */
[----:B------:R-:W-:Y:S01]  /*05a0*/  STG.E.128 desc[UR4][R2.64], R4 ;  /* 0x0000000402007986 */ /* 0x000fe2000c101d04 */
[----:B------:R-:W-:Y:S05]  /*05b0*/  EXIT ;  /* 0x000000000000794d */ /* 0x000fea0003800000 */
.L_x_0:
[----:B------:R-:W-:-:S00]  /*05c0*/  BRA `(.L_x_0) ;  /* 0xfffffffc00fc7947 */ /* 0x000fc0000383ffff */
[----:B------:R-:W-:-:S00]  /*05d0*/  NOP ;  /* 0x0000000000007918 */ /* 0x000fc00000000000 */
        /* <DEDUP_REMOVED lines=10> */
.L_x_1:


//--------------------- .nv.global.init           --------------------------
	.section	.nv.global.init,"aw",@progbits
.nv.global.init:
	.type		_$_str,@object
	.size		_$_str,(_$_str_$_2 - _$_str)
_$_str:
        /*0000*/ 	.byte	0x5f, 0x5f, 0x43, 0x55, 0x44, 0x41, 0x5f, 0x46, 0x54, 0x5a, 0x00
	.type		_$_str_$_2,@object
	.size		_$_str_$_2,(.L_1 - _$_str_$_2)
_$_str_$_2:
        /*000b*/ 	.byte	0x5f, 0x5f, 0x43, 0x55, 0x44, 0x41, 0x5f, 0x50, 0x52, 0x45, 0x43, 0x5f, 0x53, 0x51, 0x52, 0x54
        /*001b*/ 	.byte	0x00
.L_1:


//--------------------- .nv.constant0.triton_poi_fused__native_batch_norm_legit_no_training_relu_4 --------------------------
	.section	.nv.constant0.triton_poi_fused__native_batch_norm_legit_no_training_relu_4,"a",@progbits
	.sectionflags	@""
	.align	4
.nv.constant0.triton_poi_fused__native_batch_norm_legit_no_training_relu_4:
	.zero		580
